	.headerflags	@"EF_CUDA_TEXMODE_UNIFIED EF_CUDA_64BIT_ADDRESS EF_CUDA_ACCELERATORS EF_CUDA_SM90 EF_CUDA_VIRTUAL_SM(EF_CUDA_SM90)"
	.elftype	@"ET_EXEC"


//--------------------- .nv.info                  --------------------------
	.section	.nv.info,"",@"SHT_CUDA_INFO"
	.align	4


	//----- nvinfo : EIATTR_REGCOUNT
	.align		4
        /*0000*/ 	.byte	0x04, 0x2f
        /*0002*/ 	.short	(.L_3 - .L_2)
	.align		4
.L_2:
        /*0004*/ 	.word	index@(triton_poi_fused__native_batch_norm_legit_no_training_cat_relu_32)
        /*0008*/ 	.word	0x00000017


	//----- nvinfo : EIATTR_MIN_STACK_SIZE
	.align		4
.L_3:
        /*000c*/ 	.byte	0x04, 0x12
        /*000e*/ 	.short	(.L_5 - .L_4)
	.align		4
.L_4:
        /*0010*/ 	.word	index@(triton_poi_fused__native_batch_norm_legit_no_training_cat_relu_32)
        /*0014*/ 	.word	0x00000000


	//----- nvinfo : EIATTR_FRAME_SIZE
	.align		4
.L_5:
        /*0018*/ 	.byte	0x04, 0x11
        /*001a*/ 	.short	(.L_7 - .L_6)
	.align		4
.L_6:
        /*001c*/ 	.word	index@(triton_poi_fused__native_batch_norm_legit_no_training_cat_relu_32)
        /*0020*/ 	.word	0x00000000


	//----- nvinfo : EIATTR_MIN_STACK_SIZE
	.align		4
.L_7:
        /*0024*/ 	.byte	0x04, 0x12
        /*0026*/ 	.short	(.L_9 - .L_8)
	.align		4
.L_8:
        /*0028*/ 	.word	index@(triton_poi_fused__native_batch_norm_legit_no_training_cat_relu_32)
        /*002c*/ 	.word	0x00000000
.L_9:


//--------------------- .nv.info.triton_poi_fused__native_batch_norm_legit_no_training_cat_relu_32 --------------------------
	.section	.nv.info.triton_poi_fused__native_batch_norm_legit_no_training_cat_relu_32,"",@"SHT_CUDA_INFO"
	.sectionflags	@""
	.align	4


	//----- nvinfo : EIATTR_CUDA_API_VERSION
	.align		4
        /*0000*/ 	.byte	0x04, 0x37
        /*0002*/ 	.short	(.L_11 - .L_10)
.L_10:
        /*0004*/ 	.word	0x0000007c


	//----- nvinfo : EIATTR_KPARAM_INFO
	.align		4
.L_11:
        /*0008*/ 	.byte	0x04, 0x17
        /*000a*/ 	.short	(.L_13 - .L_12)
.L_12:
        /*000c*/ 	.word	0x00000000
        /*0010*/ 	.short	0x0008
        /*0012*/ 	.short	0x0040
        /*0014*/ 	.byte	0x00, 0xf0, 0x11, 0x00


	//----- nvinfo : EIATTR_KPARAM_INFO
	.align		4
.L_13:
        /*0018*/ 	.byte	0x04, 0x17
        /*001a*/ 	.short	(.L_15 - .L_14)
.L_14:
        /*001c*/ 	.word	0x00000000
        /*0020*/ 	.short	0x0007
        /*0022*/ 	.short	0x0038
        /*0024*/ 	.byte	0x00, 0xf4, 0x21, 0x00


	//----- nvinfo : EIATTR_KPARAM_INFO
	.align		4
.L_15:
        /*0028*/ 	.byte	0x04, 0x17
        /*002a*/ 	.short	(.L_17 - .L_16)
.L_16:
        /*002c*/ 	.word	0x00000000
        /*0030*/ 	.short	0x0006
        /*0032*/ 	.short	0x0030
        /*0034*/ 	.byte	0x00, 0xf4, 0x21, 0x00


	//----- nvinfo : EIATTR_KPARAM_INFO
	.align		4
.L_17:
        /*0038*/ 	.byte	0x04, 0x17
        /*003a*/ 	.short	(.L_19 - .L_18)
.L_18:
        /*003c*/ 	.word	0x00000000
        /*0040*/ 	.short	0x0005
        /*0042*/ 	.short	0x0028
        /*0044*/ 	.byte	0x00, 0xf4, 0x21, 0x00


	//----- nvinfo : EIATTR_KPARAM_INFO
	.align		4
.L_19:
        /*0048*/ 	.byte	0x04, 0x17
        /*004a*/ 	.short	(.L_21 - .L_20)
.L_20:
        /*004c*/ 	.word	0x00000000
        /*0050*/ 	.short	0x0004
        /*0052*/ 	.short	0x0020
        /*0054*/ 	.byte	0x00, 0xf4, 0x21, 0x00


	//----- nvinfo : EIATTR_KPARAM_INFO
	.align		4
.L_21:
        /*0058*/ 	.byte	0x04, 0x17
        /*005a*/ 	.short	(.L_23 - .L_22)
.L_22:
        /*005c*/ 	.word	0x00000000
        /*0060*/ 	.short	0x0003
        /*0062*/ 	.short	0x0018
        /*0064*/ 	.byte	0x00, 0xf4, 0x21, 0x00


	//----- nvinfo : EIATTR_KPARAM_INFO
	.align		4
.L_23:
        /*0068*/ 	.byte	0x04, 0x17
        /*006a*/ 	.short	(.L_25 - .L_24)
.L_24:
        /*006c*/ 	.word	0x00000000
        /*0070*/ 	.short	0x0002
        /*0072*/ 	.short	0x0010
        /*0074*/ 	.byte	0x00, 0xf4, 0x21, 0x00


	//----- nvinfo : EIATTR_KPARAM_INFO
	.align		4
.L_25:
        /*0078*/ 	.byte	0x04, 0x17
        /*007a*/ 	.short	(.L_27 - .L_26)
.L_26:
        /*007c*/ 	.word	0x00000000
        /*0080*/ 	.short	0x0001
        /*0082*/ 	.short	0x0008
        /*0084*/ 	.byte	0x00, 0xf4, 0x21, 0x00


	//----- nvinfo : EIATTR_KPARAM_INFO
	.align		4
.L_27:
        /*0088*/ 	.byte	0x04, 0x17
        /*008a*/ 	.short	(.L_29 - .L_28)
.L_28:
        /*008c*/ 	.word	0x00000000
        /*0090*/ 	.short	0x0000
        /*0092*/ 	.short	0x0000
        /*0094*/ 	.byte	0x00, 0xf4, 0x21, 0x00


	//----- nvinfo : EIATTR_SPARSE_MMA_MASK
	.align		4
.L_29:
        /*0098*/ 	.byte	0x03, 0x50
        /*009a*/ 	.short	0x0000


	//----- nvinfo : EIATTR_MAXREG_COUNT
	.align		4
        /*009c*/ 	.byte	0x03, 0x1b
        /*009e*/ 	.short	0x00ff


	//----- nvinfo : EIATTR_EXIT_INSTR_OFFSETS
	.align		4
        /*00a0*/ 	.byte	0x04, 0x1c
        /*00a2*/ 	.short	(.L_31 - .L_30)


	//   ....[0]....
.L_30:
        /*00a4*/ 	.word	0x00000510


	//   ....[1]....
        /*00a8*/ 	.word	0x00000530


	//----- nvinfo : EIATTR_REQNTID
	.align		4
.L_31:
        /*00ac*/ 	.byte	0x04, 0x10
        /*00ae*/ 	.short	(.L_33 - .L_32)
.L_32:
        /*00b0*/ 	.word	0x00000080
        /*00b4*/ 	.word	0x00000001
        /*00b8*/ 	.word	0x00000001


	//----- nvinfo : EIATTR_CBANK_PARAM_SIZE
	.align		4
.L_33:
        /*00bc*/ 	.byte	0x03, 0x19
        /*00be*/ 	.short	0x0044


	//----- nvinfo : EIATTR_PARAM_CBANK
	.align		4
        /*00c0*/ 	.byte	0x04, 0x0a
        /*00c2*/ 	.short	(.L_35 - .L_34)
	.align		4
.L_34:
        /*00c4*/ 	.word	index@(.nv.constant0.triton_poi_fused__native_batch_norm_legit_no_training_cat_relu_32)
        /*00c8*/ 	.short	0x0210
        /*00ca*/ 	.short	0x0044


	//----- nvinfo : EIATTR_SW_WAR
	.align		4
.L_35:
        /*00cc*/ 	.byte	0x04, 0x36
        /*00ce*/ 	.short	(.L_37 - .L_36)
.L_36:
        /*00d0*/ 	.word	0x00000008
.L_37:


//--------------------- .nv.callgraph             --------------------------
	.section	.nv.callgraph,"",@"SHT_CUDA_CALLGRAPH"
	.align	4
	.sectionentsize	8
	.align		4
        /*0000*/ 	.word	0x00000000
	.align		4
        /*0004*/ 	.word	0xffffffff
	.align		4
        /*0008*/ 	.word	0x00000000
	.align		4
        /*000c*/ 	.word	0xfffffffe
	.align		4
        /*0010*/ 	.word	0x00000000
	.align		4
        /*0014*/ 	.word	0xfffffffd
	.align		4
        /*0018*/ 	.word	0x00000000
	.align		4
        /*001c*/ 	.word	0xfffffffc


//--------------------- .nv.constant4             --------------------------
	.section	.nv.constant4,"a",@progbits
	.align	8
	.align		8
.nv.constant4:
        /*0000*/ 	.dword	_$_str
	.align		8
        /*0008*/ 	.dword	_$_str_$_2


//--------------------- .text.triton_poi_fused__native_batch_norm_legit_no_training_cat_relu_32 --------------------------
	.section	.text.triton_poi_fused__native_batch_norm_legit_no_training_cat_relu_32,"ax",@progbits
	.align	128
        .global         triton_poi_fused__native_batch_norm_legit_no_training_cat_relu_32
        .type           triton_poi_fused__native_batch_norm_legit_no_training_cat_relu_32,@function
        .size           triton_poi_fused__native_batch_norm_legit_no_training_cat_relu_32,(.L_x_1 - triton_poi_fused__native_batch_norm_legit_no_training_cat_relu_32)
        .other          triton_poi_fused__native_batch_norm_legit_no_training_cat_relu_32,@"STO_CUDA_ENTRY STV_DEFAULT"
triton_poi_fused__native_batch_norm_legit_no_training_cat_relu_32:
.text.triton_poi_fused__native_batch_norm_legit_no_training_cat_relu_32:
[----:B------:R-:W0:Y:S01]  /*0000*/  LDC R1, c[0x0][0x28] ;  /* 0x00000a00ff017b82 */ /* 0x000e220000000800 */
[----:B------:R-:W1:Y:S07]  /*0010*/  S2R R2, SR_TID.X ;  /* 0x0000000000027919 */ /* 0x000e6e0000002100 */
[----:B------:R-:W2:Y:S01]  /*0020*/  LDC.64 R14, c[0x0][0x228] ;  /* 0x00008a00ff0e7b82 */ /* 0x000ea20000000a00 */
[----:B------:R-:W-:Y:S01]  /*0030*/  IMAD.MOV.U32 R4, RZ, RZ, RZ ;  /* 0x000000ffff047224 */ /* 0x000fe200078e00ff */
[----:B------:R-:W-:Y:S01]  /*0040*/  ULDC.64 UR4, c[0x0][0x208] ;  /* 0x0000820000047ab9 */ /* 0x000fe20000000a00 */
[----:B------:R-:W3:Y:S01]  /*0050*/  S2R R3, SR_CTAID.X ;  /* 0x0000000000037919 */ /* 0x000ee20000002500 */
[----:B------:R-:W-:-:S04]  /*0060*/  ULDC.64 UR6, c[0x0][0x218] ;  /* 0x0000860000067ab9 */ /* 0x000fc80000000a00 */
[----:B------:R-:W4:Y:S08]  /*0070*/  LDC.64 R12, c[0x0][0x210] ;  /* 0x00008400ff0c7b82 */ /* 0x000f300000000a00 */
[----:B------:R-:W5:Y:S08]  /*0080*/  LDC.64 R10, c[0x0][0x220] ;  /* 0x00008800ff0a7b82 */ /* 0x000f700000000a00 */
[----:B------:R-:W4:Y:S01]  /*0090*/  LDC.64 R8, c[0x0][0x230] ;  /* 0x00008c00ff087b82 */ /* 0x000f220000000a00 */
[----:B-1----:R-:W-:-:S05]  /*00a0*/  LOP3.LUT R2, R2, 0x7f, RZ, 0xc0, !PT ;  /* 0x0000007f02027812 */ /* 0x002fca00078ec0ff */
[----:B---3--:R-:W-:-:S05]  /*00b0*/  IMAD R3, R3, 0x80, R2 ;  /* 0x0000008003037824 */ /* 0x008fca00078e0202 */
[----:B------:R-:W-:Y:S02]  /*00c0*/  SHF.R.S32.HI R2, RZ, 0x1f, R3 ;  /* 0x0000001fff027819 */ /* 0x000fe40000011403 */
[----:B------:R-:W-:Y:S02]  /*00d0*/  ISETP.GE.AND P0, PT, R3, 0x7800, PT ;  /* 0x000078000300780c */ /* 0x000fe40003f06270 */
[----:B------:R-:W-:-:S04]  /*00e0*/  LEA.HI R6, R2, R3, RZ, 0x4 ;  /* 0x0000000302067211 */ /* 0x000fc800078f20ff */
[----:B------:R-:W-:-:S05]  /*00f0*/  SHF.R.S32.HI R5, RZ, 0x4, R6 ;  /* 0x00000004ff057819 */ /* 0x000fca0000011406 */
[----:B------:R-:W-:-:S05]  /*0100*/  IMAD.HI R0, R5, -0x77777777, R4 ;  /* 0x8888888905007827 */ /* 0x000fca00078e0204 */
[----:B------:R-:W-:-:S04]  /*0110*/  SHF.R.U32.HI R7, RZ, 0x1f, R0 ;  /* 0x0000001fff077819 */ /* 0x000fc80000011600 */
[----:B------:R-:W-:Y:S01]  /*0120*/  LEA.HI.SX32 R7, R0, R7, 0x18 ;  /* 0x0000000700077211 */ /* 0x000fe200078fc2ff */
[----:B------:R-:W-:-:S04]  /*0130*/  IMAD.MOV.U32 R0, RZ, RZ, RZ ;  /* 0x000000ffff007224 */ /* 0x000fc800078e00ff */
[----:B------:R-:W-:-:S04]  /*0140*/  IMAD R7, R7, -0x1e0, R5 ;  /* 0xfffffe2007077824 */ /* 0x000fc800078e0205 */
[----:B--2---:R-:W-:Y:S01]  /*0150*/  IMAD.WIDE R14, R7, 0x4, R14 ;  /* 0x00000004070e7825 */ /* 0x004fe200078e020e */
[----:B------:R-:W-:-:S04]  /*0160*/  HFMA2.MMA R2, -RZ, RZ, 0, 0 ;  /* 0x00000000ff027435 */ /* 0x000fc800000001ff */
[----:B------:R1:W2:Y:S01]  /*0170*/  @!P0 LDG.E.EL R0, desc[UR4][R14.64] ;  /* 0x000000040e008981 */ /* 0x0002a2000c2e1900 */
[C---:B------:R-:W-:Y:S02]  /*0180*/  ISETP.GE.AND P1, PT, R7.reuse, 0x1c0, PT ;  /* 0x000001c00700780c */ /* 0x040fe40003f26270 */
[----:B------:R-:W-:Y:S02]  /*0190*/  ISETP.GT.AND P3, PT, R7, 0x1bf, !P0 ;  /* 0x000001bf0700780c */ /* 0x000fe40004764270 */
[C---:B------:R-:W-:Y:S01]  /*01a0*/  ISETP.LT.AND P2, PT, R3.reuse, 0x7800, !P1 ;  /* 0x000078000300780c */ /* 0x040fe20004f41270 */
[----:B------:R-:W-:Y:S01]  /*01b0*/  IMAD.HI R2, R3, -0x77777777, R2 ;  /* 0x8888888903027827 */ /* 0x000fe200078e0202 */
[----:B-1----:R-:W-:-:S04]  /*01c0*/  SHF.L.U32 R15, R7, 0x4, RZ ;  /* 0x00000004070f7819 */ /* 0x002fc800000006ff */
[----:B------:R-:W-:-:S04]  /*01d0*/  SHF.R.U32.HI R5, RZ, 0x1f, R2 ;  /* 0x0000001fff057819 */ /* 0x000fc80000011602 */
[----:B------:R-:W-:Y:S02]  /*01e0*/  LEA.HI.SX32 R17, R2, R5, 0x14 ;  /* 0x0000000502117211 */ /* 0x000fe400078fa2ff */
[----:B------:R-:W-:Y:S01]  /*01f0*/  LOP3.LUT R2, R6, 0xfffffff0, RZ, 0xc0, !PT ;  /* 0xfffffff006027812 */ /* 0x000fe200078ec0ff */
[----:B------:R-:W1:Y:S02]  /*0200*/  LDC.64 R4, c[0x0][0x238] ;  /* 0x00008e00ff047b82 */ /* 0x000e640000000a00 */
[----:B------:R-:W-:Y:S02]  /*0210*/  IMAD.SHL.U32 R14, R17, 0x200, RZ ;  /* 0x00000200110e7824 */ /* 0x000fe400078e00ff */
[----:B------:R-:W-:Y:S02]  /*0220*/  IMAD.IADD R2, R3, 0x1, -R2 ;  /* 0x0000000103027824 */ /* 0x000fe400078e0a02 */
[----:B------:R-:W-:-:S03]  /*0230*/  IMAD R6, R17, -0x1e00, R3 ;  /* 0xffffe20011067824 */ /* 0x000fc600078e0203 */
[----:B------:R-:W-:Y:S01]  /*0240*/  SHF.R.S32.HI R16, RZ, 0x1f, R2 ;  /* 0x0000001fff107819 */ /* 0x000fe20000011402 */
[----:B------:R-:W-:Y:S01]  /*0250*/  IMAD R17, R17, 0x1c00, R6 ;  /* 0x00001c0011117824 */ /* 0x000fe200078e0206 */
[--C-:B------:R-:W-:Y:S01]  /*0260*/  IADD3 R2, P4, P5, R15, R2, R14.reuse ;  /* 0x000000020f027210 */ /* 0x100fe20007d9e00e */
[----:B------:R-:W-:Y:S01]  /*0270*/  IMAD.MOV.U32 R6, RZ, RZ, RZ ;  /* 0x000000ffff067224 */ /* 0x000fe200078e00ff */
[----:B------:R-:W-:Y:S02]  /*0280*/  SHF.R.S32.HI R14, RZ, 0x1f, R14 ;  /* 0x0000001fff0e7819 */ /* 0x000fe4000001140e */
[----:B------:R-:W-:-:S04]  /*0290*/  SHF.R.S32.HI R15, RZ, 0x1f, R15 ;  /* 0x0000001fff0f7819 */ /* 0x000fc8000001140f */
[----:B------:R-:W-:Y:S01]  /*02a0*/  IADD3.X R15, R15, R16, R14, P4, P5 ;  /* 0x000000100f0f7210 */ /* 0x000fe200027ea40e */
[----:B----4-:R-:W-:Y:S01]  /*02b0*/  IMAD.WIDE R16, R17, 0x4, R12 ;  /* 0x0000000411107825 */ /* 0x010fe200078e020c */
[----:B------:R-:W-:-:S04]  /*02c0*/  LEA R18, P4, R2, UR6, 0x2 ;  /* 0x0000000602127c11 */ /* 0x000fc8000f8810ff */
[----:B------:R-:W-:Y:S01]  /*02d0*/  LEA.HI.X R19, R2, UR7, R15, 0x2, P4 ;  /* 0x0000000702137c11 */ /* 0x000fe2000a0f140f */
[----:B------:R-:W-:Y:S01]  /*02e0*/  IMAD.MOV.U32 R2, RZ, RZ, RZ ;  /* 0x000000ffff027224 */ /* 0x000fe200078e00ff */
[----:B------:R-:W3:Y:S01]  /*02f0*/  @P2 LDG.E R6, desc[UR4][R16.64] ;  /* 0x0000000410062981 */ /* 0x000ee2000c1e1900 */
[----:B------:R-:W-:Y:S01]  /*0300*/  MOV R12, RZ ;  /* 0x000000ff000c7202 */ /* 0x000fe20000000f00 */
[----:B-----5:R-:W-:-:S03]  /*0310*/  IMAD.WIDE R10, R7, 0x4, R10 ;  /* 0x00000004070a7825 */ /* 0x020fc600078e020a */
[----:B------:R-:W4:Y:S01]  /*0320*/  @P3 LDG.E R2, desc[UR4][R18.64+-0x7000] ;  /* 0xff90000412023981 */ /* 0x000f22000c1e1900 */
[C---:B0-----:R-:W-:Y:S02]  /*0330*/  IMAD.WIDE R14, R7.reuse, 0x4, R8 ;  /* 0x00000004070e7825 */ /* 0x041fe400078e0208 */
[----:B------:R-:W0:Y:S01]  /*0340*/  LDC.64 R8, c[0x0][0x240] ;  /* 0x00009000ff087b82 */ /* 0x000e220000000a00 */
[----:B------:R5:W4:Y:S01]  /*0350*/  @!P0 LDG.E.EL R12, desc[UR4][R10.64] ;  /* 0x000000040a0c8981 */ /* 0x000b22000c2e1900 */
[----:B-1----:R-:W-:-:S04]  /*0360*/  IMAD.WIDE R4, R7, 0x4, R4 ;  /* 0x0000000407047825 */ /* 0x002fc800078e0204 */
[----:B------:R-:W-:Y:S02]  /*0370*/  IMAD.MOV.U32 R7, RZ, RZ, RZ ;  /* 0x000000ffff077224 */ /* 0x000fe400078e00ff */
[----:B------:R-:W-:-:S04]  /*0380*/  IMAD.MOV.U32 R20, RZ, RZ, RZ ;  /* 0x000000ffff147224 */ /* 0x000fc800078e00ff */
[----:B------:R-:W4:Y:S04]  /*0390*/  @!P0 LDG.E.EL R7, desc[UR4][R14.64] ;  /* 0x000000040e078981 */ /* 0x000f28000c2e1900 */
[----:B------:R1:W4:Y:S01]  /*03a0*/  @!P0 LDG.E.EL R20, desc[UR4][R4.64] ;  /* 0x0000000404148981 */ /* 0x000322000c2e1900 */
[----:B-----5:R-:W-:Y:S01]  /*03b0*/  HFMA2.MMA R10, -RZ, RZ, 1.625, 0 ;  /* 0x3e800000ff0a7435 */ /* 0x020fe200000001ff */
[C---:B0-----:R-:W-:Y:S01]  /*03c0*/  IMAD.WIDE R8, R3.reuse, 0x4, R8 ;  /* 0x0000000403087825 */ /* 0x041fe200078e0208 */
[----:B-1----:R-:W0:Y:S03]  /*03d0*/  LDC.64 R4, c[0x0][0x248] ;  /* 0x00009200ff047b82 */ /* 0x002e260000000a00 */
[----:B0-----:R-:W-:-:S04]  /*03e0*/  IMAD.WIDE R4, R3, 0x4, R4 ;  /* 0x0000000403047825 */ /* 0x001fc800078e0204 */
[----:B--2---:R-:W-:-:S04]  /*03f0*/  FADD R0, R0, 9.9999997473787516356e-06 ;  /* 0x3727c5ac00007421 */ /* 0x004fc80000000000 */
[----:B------:R-:W0:Y:S02]  /*0400*/  MUFU.SQRT R13, R0 ;  /* 0x00000000000d7308 */ /* 0x000e240000002000 */
[C---:B0-----:R-:W-:Y:S02]  /*0410*/  FSETP.GT.AND P4, PT, R13.reuse, 8.50705917302346158658e+37, PT ;  /* 0x7e8000000d00780b */ /* 0x041fe40003f84000 */
[----:B------:R-:W-:-:S11]  /*0420*/  FSETP.GEU.AND P5, PT, R13, 1.175494350822287508e-38, PT ;  /* 0x008000000d00780b */ /* 0x000fd60003fae000 */
[----:B------:R-:W-:-:S04]  /*0430*/  @P4 FMUL R13, R13, 0.25 ;  /* 0x3e8000000d0d4820 */ /* 0x000fc80000400000 */
[----:B------:R-:W-:-:S06]  /*0440*/  @!P5 FMUL R13, R13, 16777216 ;  /* 0x4b8000000d0dd820 */ /* 0x000fcc0000400000 */
[----:B------:R-:W0:Y:S01]  /*0450*/  MUFU.RCP R13, R13 ;  /* 0x0000000d000d7308 */ /* 0x000e220000001000 */
[----:B---3--:R-:W-:Y:S02]  /*0460*/  SEL R11, R6, RZ, P2 ;  /* 0x000000ff060b7207 */ /* 0x008fe40001000000 */
[----:B------:R-:W-:Y:S02]  /*0470*/  FSEL R6, R10, 1, P4 ;  /* 0x3f8000000a067808 */ /* 0x000fe40002000000 */
[----:B----4-:R-:W-:-:S03]  /*0480*/  @P1 SEL R11, R2, RZ, P3 ;  /* 0x000000ff020b1207 */ /* 0x010fc60001800000 */
[----:B------:R-:W-:Y:S02]  /*0490*/  @!P5 FMUL R6, R6, 16777216 ;  /* 0x4b8000000606d820 */ /* 0x000fe40000400000 */
[----:B------:R-:W-:Y:S02]  /*04a0*/  FADD R12, R11, -R12 ;  /* 0x8000000c0b0c7221 */ /* 0x000fe40000000000 */
[----:B0-----:R-:W-:Y:S01]  /*04b0*/  FMUL R15, R13, R6 ;  /* 0x000000060d0f7220 */ /* 0x001fe20000400000 */
[----:B------:R0:W-:Y:S03]  /*04c0*/  @!P0 STG.E desc[UR4][R8.64], R11 ;  /* 0x0000000b08008986 */ /* 0x0001e6000c101904 */
[----:B------:R-:W-:-:S04]  /*04d0*/  FMUL R15, R12, R15 ;  /* 0x0000000f0c0f7220 */ /* 0x000fc80000400000 */
[----:B------:R-:W-:-:S05]  /*04e0*/  FFMA R7, R15, R7, R20 ;  /* 0x000000070f077223 */ /* 0x000fca0000000014 */
[----:B------:R-:W-:-:S04]  /*04f0*/  FSETP.GEU.AND P1, PT, R7, RZ, PT ;  /* 0x000000ff0700720b */ /* 0x000fc80003f2e000 */
[----:B------:R-:W-:Y:S01]  /*0500*/  FSEL R7, R7, RZ, P1 ;  /* 0x000000ff07077208 */ /* 0x000fe20000800000 */
[----:B0-----:R-:W-:Y:S08]  /*0510*/  @P0 EXIT ;  /* 0x000000000000094d */ /* 0x001ff00003800000 */
[----:B------:R-:W-:Y:S01]  /*0520*/  STG.E desc[UR4][R4.64], R7 ;  /* 0x0000000704007986 */ /* 0x000fe2000c101904 */
[----:B------:R-:W-:Y:S05]  /*0530*/  EXIT ;  /* 0x000000000000794d */ /* 0x000fea0003800000 */
.L_x_0:
[----:B------:R-:W-:-:S00]  /*0540*/  BRA `(.L_x_0) ;  /* 0xfffffffc00fc7947 */ /* 0x000fc0000383ffff */
[----:B------:R-:W-:-:S00]  /*0550*/  NOP ;  /* 0x0000000000007918 */ /* 0x000fc00000000000 */
        /* <DEDUP_REMOVED lines=10> */
.L_x_1:


//--------------------- .nv.global.init           --------------------------
	.section	.nv.global.init,"aw",@progbits
.nv.global.init:
	.type		_$_str,@object
	.size		_$_str,(_$_str_$_2 - _$_str)
_$_str:
        /*0000*/ 	.byte	0x5f, 0x5f, 0x43, 0x55, 0x44, 0x41, 0x5f, 0x46, 0x54, 0x5a, 0x00
	.type		_$_str_$_2,@object
	.size		_$_str_$_2,(.L_1 - _$_str_$_2)
_$_str_$_2:
        /*000b*/ 	.byte	0x5f, 0x5f, 0x43, 0x55, 0x44, 0x41, 0x5f, 0x50, 0x52, 0x45, 0x43, 0x5f, 0x53, 0x51, 0x52, 0x54
        /*001b*/ 	.byte	0x00
.L_1:


//--------------------- .nv.constant0.triton_poi_fused__native_batch_norm_legit_no_training_cat_relu_32 --------------------------
	.section	.nv.constant0.triton_poi_fused__native_batch_norm_legit_no_training_cat_relu_32,"a",@progbits
	.sectionflags	@""
	.align	4
.nv.constant0.triton_poi_fused__native_batch_norm_legit_no_training_cat_relu_32:
	.zero		596
